//
// Generated by NVIDIA NVVM Compiler
//
// Compiler Build ID: CL-36424714
// Cuda compilation tools, release 13.0, V13.0.88
// Based on NVVM 20.0.0
//

.version 9.0
.target sm_100
.address_size 64

	// .globl	_Z11init_kernelPcl

.visible .entry _Z11init_kernelPcl(
	.param .u64 .ptr .align 1 _Z11init_kernelPcl_param_0,
	.param .u64 _Z11init_kernelPcl_param_1
)
{
	.reg .pred 	%p<11>;
	.reg .b16 	%rs<8>;
	.reg .b32 	%r<8>;
	.reg .b64 	%rd<57>;

	ld.param.u64 	%rd27, [_Z11init_kernelPcl_param_0];
	ld.param.u64 	%rd26, [_Z11init_kernelPcl_param_1];
	cvta.to.global.u64 	%rd1, %rd27;
	mov.u32 	%r1, %ctaid.x;
	cvt.u64.u32 	%rd2, %r1;
	mov.u32 	%r2, %ntid.x;
	cvt.u64.u32 	%rd3, %r2;
	mul.wide.u32 	%rd4, %r1, %r2;
	mov.u32 	%r3, %tid.x;
	cvt.u64.u32 	%rd54, %r3;
	add.s64 	%rd56, %rd4, %rd54;
	mov.u32 	%r4, %nctaid.x;
	cvt.u64.u32 	%rd7, %r4;
	mul.wide.u32 	%rd8, %r4, %r2;
	setp.gt.s64 	%p1, %rd56, %rd26;
	@%p1 bra 	$L__BB0_20;
	add.s64 	%rd28, %rd7, %rd2;
	mul.lo.s64 	%rd29, %rd28, %rd3;
	add.s64 	%rd30, %rd29, %rd54;
	add.s64 	%rd31, %rd30, -1;
	max.u64 	%rd32, %rd26, %rd31;
	sub.s64 	%rd33, %rd32, %rd29;
	add.s64 	%rd34, %rd33, 1;
	setp.ne.s64 	%p2, %rd34, %rd54;
	selp.u64 	%rd9, 1, 0, %p2;
	add.s64 	%rd35, %rd9, %rd54;
	sub.s64 	%rd10, %rd34, %rd35;
	or.b64  	%rd36, %rd10, %rd8;
	and.b64  	%rd37, %rd36, -4294967296;
	setp.ne.s64 	%p3, %rd37, 0;
	@%p3 bra 	$L__BB0_3;
	cvt.u32.u64 	%r5, %rd8;
	cvt.u32.u64 	%r6, %rd10;
	div.u32 	%r7, %r6, %r5;
	cvt.u64.u32 	%rd52, %r7;
	bra.uni 	$L__BB0_4;
$L__BB0_3:
	div.u64 	%rd52, %rd10, %rd8;
$L__BB0_4:
	add.s64 	%rd14, %rd52, %rd9;
	and.b64  	%rd38, %rd14, 3;
	setp.eq.s64 	%p4, %rd38, 3;
	@%p4 bra 	$L__BB0_11;
	add.s64 	%rd15, %rd1, %rd4;
	add.s64 	%rd39, %rd14, 1;
	and.b64  	%rd40, %rd39, 3;
	neg.s64 	%rd53, %rd40;
$L__BB0_6:
	.pragma "nounroll";
	add.s64 	%rd41, %rd4, %rd54;
	setp.gt.u64 	%p5, %rd41, 1;
	@%p5 bra 	$L__BB0_8;
	add.s64 	%rd43, %rd15, %rd54;
	mov.b16 	%rs2, 0;
	st.global.u8 	[%rd43], %rs2;
	bra.uni 	$L__BB0_9;
$L__BB0_8:
	add.s64 	%rd42, %rd15, %rd54;
	mov.b16 	%rs1, 1;
	st.global.u8 	[%rd42], %rs1;
$L__BB0_9:
	add.s64 	%rd54, %rd54, %rd8;
	add.s64 	%rd53, %rd53, 1;
	setp.ne.s64 	%p6, %rd53, 0;
	@%p6 bra 	$L__BB0_6;
	add.s64 	%rd56, %rd4, %rd54;
$L__BB0_11:
	setp.lt.u64 	%p7, %rd14, 3;
	@%p7 bra 	$L__BB0_20;
	shl.b64 	%rd51, %rd8, 1;
$L__BB0_13:
	setp.gt.u64 	%p8, %rd56, 1;
	@%p8 bra 	$L__BB0_15;
	add.s64 	%rd45, %rd1, %rd56;
	mov.b16 	%rs4, 0;
	st.global.u8 	[%rd45], %rs4;
	bra.uni 	$L__BB0_16;
$L__BB0_15:
	add.s64 	%rd44, %rd1, %rd56;
	mov.b16 	%rs3, 1;
	st.global.u8 	[%rd44], %rs3;
$L__BB0_16:
	add.s64 	%rd24, %rd56, %rd8;
	setp.gt.u64 	%p9, %rd24, 1;
	@%p9 bra 	$L__BB0_18;
	add.s64 	%rd47, %rd1, %rd24;
	mov.b16 	%rs6, 0;
	st.global.u8 	[%rd47], %rs6;
	bra.uni 	$L__BB0_19;
$L__BB0_18:
	add.s64 	%rd46, %rd1, %rd24;
	mov.b16 	%rs5, 1;
	st.global.u8 	[%rd46], %rs5;
$L__BB0_19:
	add.s64 	%rd48, %rd24, %rd8;
	add.s64 	%rd49, %rd1, %rd48;
	mov.b16 	%rs7, 1;
	st.global.u8 	[%rd49], %rs7;
	add.s64 	%rd50, %rd49, %rd8;
	st.global.u8 	[%rd50], %rs7;
	add.s64 	%rd56, %rd48, %rd51;
	setp.le.s64 	%p10, %rd56, %rd26;
	@%p10 bra 	$L__BB0_13;
$L__BB0_20:
	ret;

}
	// .globl	_Z23vertical_process_kernelPclll
.visible .entry _Z23vertical_process_kernelPclll(
	.param .u64 .ptr .align 1 _Z23vertical_process_kernelPclll_param_0,
	.param .u64 _Z23vertical_process_kernelPclll_param_1,
	.param .u64 _Z23vertical_process_kernelPclll_param_2,
	.param .u64 _Z23vertical_process_kernelPclll_param_3
)
{
	.reg .pred 	%p<9>;
	.reg .b16 	%rs<3>;
	.reg .b32 	%r<4>;
	.reg .b64 	%rd<20>;

	ld.param.u64 	%rd7, [_Z23vertical_process_kernelPclll_param_0];
	ld.param.u64 	%rd6, [_Z23vertical_process_kernelPclll_param_1];
	ld.param.u64 	%rd8, [_Z23vertical_process_kernelPclll_param_2];
	ld.param.u64 	%rd9, [_Z23vertical_process_kernelPclll_param_3];
	cvta.to.global.u64 	%rd1, %rd7;
	mov.u32 	%r1, %ctaid.x;
	mov.u32 	%r2, %ntid.x;
	mul.wide.u32 	%rd10, %r1, %r2;
	mov.u32 	%r3, %tid.x;
	cvt.u64.u32 	%rd11, %r3;
	add.s64 	%rd12, %rd10, %rd11;
	add.s64 	%rd2, %rd12, %rd8;
	setp.lt.s64 	%p1, %rd2, %rd8;
	setp.gt.s64 	%p2, %rd2, %rd9;
	or.pred  	%p3, %p1, %p2;
	@%p3 bra 	$L__BB1_4;
	add.s64 	%rd13, %rd6, 1;
	shr.u64 	%rd14, %rd13, 63;
	add.s64 	%rd15, %rd13, %rd14;
	shr.s64 	%rd16, %rd15, 1;
	setp.gt.s64 	%p4, %rd2, %rd16;
	@%p4 bra 	$L__BB1_4;
	add.s64 	%rd17, %rd1, %rd2;
	ld.global.u8 	%rs1, [%rd17];
	setp.ne.s16 	%p5, %rs1, 1;
	shl.b64 	%rd19, %rd2, 1;
	setp.gt.s64 	%p6, %rd19, %rd6;
	or.pred  	%p7, %p5, %p6;
	@%p7 bra 	$L__BB1_4;
$L__BB1_3:
	add.s64 	%rd18, %rd1, %rd19;
	mov.b16 	%rs2, 0;
	st.global.u8 	[%rd18], %rs2;
	add.s64 	%rd19, %rd19, %rd2;
	setp.le.s64 	%p8, %rd19, %rd6;
	@%p8 bra 	$L__BB1_3;
$L__BB1_4:
	ret;

}


// ===== COMPILED SASS (sm_100) =====

	.target	sm_100

	.elftype	@"ET_EXEC"


//--------------------- .note.nv.tkinfo           --------------------------
	.section	.note.nv.tkinfo,"",@"SHT_NOTE"
	.sectionflags	@"SHF_NOTE_NV_TKINFO"
	.tkinfo
        /*0018*/ 	.word	0x00000002
        /*0030*/ 	.string	""
        /*0030*/ 	.string	"ptxas"
        /*0030*/ 	.string	"Cuda compilation tools, release 13.0, V13.0.88"
        /*0030*/ 	.string	"Build cuda_13.0.r13.0/compiler.36424714_0"
        /*0030*/ 	.string	"-arch sm_100 -m 64 "



//--------------------- .note.nv.cuinfo           --------------------------
	.section	.note.nv.cuinfo,"",@"SHT_NOTE"
	.sectionflags	@"SHF_NOTE_NV_CUINFO"
        /*0018*/ 	.short	0x0002
        /*001a*/ 	.short	0x0064
        /*001c*/ 	.short	0x0082
	.zero		2


//--------------------- .nv.info                  --------------------------
	.section	.nv.info,"",@"SHT_CUDA_INFO"
	.align	4


	//----- nvinfo : EIATTR_REGCOUNT
	.align		4
        /*0000*/ 	.byte	0x04, 0x2f
        /*0002*/ 	.short	(.L_1 - .L_0)
	.align		4
.L_0:
        /*0004*/ 	.word	index@(_Z11init_kernelPcl)
        /*0008*/ 	.word	0x0000001c


	//----- nvinfo : EIATTR_FRAME_SIZE
	.align		4
.L_1:
        /*000c*/ 	.byte	0x04, 0x11
        /*000e*/ 	.short	(.L_3 - .L_2)
	.align		4
.L_2:
        /*0010*/ 	.word	index@($__internal_0_$__cuda_sm20_div_u64)
        /*0014*/ 	.word	0x00000000


	//----- nvinfo : EIATTR_FRAME_SIZE
	.align		4
.L_3:
        /*0018*/ 	.byte	0x04, 0x11
        /*001a*/ 	.short	(.L_5 - .L_4)
	.align		4
.L_4:
        /*001c*/ 	.word	index@(_Z11init_kernelPcl)
        /*0020*/ 	.word	0x00000000


	//----- nvinfo : EIATTR_REGCOUNT
	.align		4
.L_5:
        /*0024*/ 	.byte	0x04, 0x2f
        /*0026*/ 	.short	(.L_7 - .L_6)
	.align		4
.L_6:
        /*0028*/ 	.word	index@(_Z23vertical_process_kernelPclll)
        /*002c*/ 	.word	0x00000009


	//----- nvinfo : EIATTR_FRAME_SIZE
	.align		4
.L_7:
        /*0030*/ 	.byte	0x04, 0x11
        /*0032*/ 	.short	(.L_9 - .L_8)
	.align		4
.L_8:
        /*0034*/ 	.word	index@(_Z23vertical_process_kernelPclll)
        /*0038*/ 	.word	0x00000000


	//----- nvinfo : EIATTR_MIN_STACK_SIZE
	.align		4
.L_9:
        /*003c*/ 	.byte	0x04, 0x12
        /*003e*/ 	.short	(.L_11 - .L_10)
	.align		4
.L_10:
        /*0040*/ 	.word	index@(_Z23vertical_process_kernelPclll)
        /*0044*/ 	.word	0x00000000


	//----- nvinfo : EIATTR_MIN_STACK_SIZE
	.align		4
.L_11:
        /*0048*/ 	.byte	0x04, 0x12
        /*004a*/ 	.short	(.L_13 - .L_12)
	.align		4
.L_12:
        /*004c*/ 	.word	index@(_Z11init_kernelPcl)
        /*0050*/ 	.word	0x00000000
.L_13:


//--------------------- .nv.compat                --------------------------
	.section	.nv.compat,"",@"SHT_CUDA_COMPAT_INFO"
	.align	4
        /*0000*/ 	.byte	0x02, 0x09, 0x00, 0x00, 0x02, 0x02, 0x01, 0x00, 0x02, 0x05, 0x05, 0x00, 0x03, 0x07, 0x01, 0x01
        /*0010*/ 	.byte	0x02, 0x03, 0x00, 0x00, 0x02, 0x06, 0x01, 0x00, 0x04, 0x0b, 0x08, 0x00, 0x09, 0x00, 0x00, 0x00
        /*0020*/ 	.byte	0x00, 0x00, 0x00, 0x00


//--------------------- .nv.info._Z23vertical_process_kernelPclll --------------------------
	.section	.nv.info._Z23vertical_process_kernelPclll,"",@"SHT_CUDA_INFO"
	.sectionflags	@""
	.align	4


	//----- nvinfo : EIATTR_CUDA_API_VERSION
	.align		4
        /*0000*/ 	.byte	0x04, 0x37
        /*0002*/ 	.short	(.L_15 - .L_14)
.L_14:
        /*0004*/ 	.word	0x00000082


	//----- nvinfo : EIATTR_KPARAM_INFO
	.align		4
.L_15:
        /*0008*/ 	.byte	0x04, 0x17
        /*000a*/ 	.short	(.L_17 - .L_16)
.L_16:
        /*000c*/ 	.word	0x00000000
        /*0010*/ 	.short	0x0003
        /*0012*/ 	.short	0x0018
        /*0014*/ 	.byte	0x00, 0xf0, 0x21, 0x00


	//----- nvinfo : EIATTR_KPARAM_INFO
	.align		4
.L_17:
        /*0018*/ 	.byte	0x04, 0x17
        /*001a*/ 	.short	(.L_19 - .L_18)
.L_18:
        /*001c*/ 	.word	0x00000000
        /*0020*/ 	.short	0x0002
        /*0022*/ 	.short	0x0010
        /*0024*/ 	.byte	0x00, 0xf0, 0x21, 0x00


	//----- nvinfo : EIATTR_KPARAM_INFO
	.align		4
.L_19:
        /*0028*/ 	.byte	0x04, 0x17
        /*002a*/ 	.short	(.L_21 - .L_20)
.L_20:
        /*002c*/ 	.word	0x00000000
        /*0030*/ 	.short	0x0001
        /*0032*/ 	.short	0x0008
        /*0034*/ 	.byte	0x00, 0xf0, 0x21, 0x00


	//----- nvinfo : EIATTR_KPARAM_INFO
	.align		4
.L_21:
        /*0038*/ 	.byte	0x04, 0x17
        /*003a*/ 	.short	(.L_23 - .L_22)
.L_22:
        /*003c*/ 	.word	0x00000000
        /*0040*/ 	.short	0x0000
        /*0042*/ 	.short	0x0000
        /*0044*/ 	.byte	0x00, 0xf5, 0x21, 0x00


	//----- nvinfo : EIATTR_SPARSE_MMA_MASK
	.align		4
.L_23:
        /*0048*/ 	.byte	0x03, 0x50
        /*004a*/ 	.short	0x0000


	//----- nvinfo : EIATTR_MAXREG_COUNT
	.align		4
        /*004c*/ 	.byte	0x03, 0x1b
        /*004e*/ 	.short	0x00ff


	//----- nvinfo : EIATTR_MERCURY_ISA_VERSION
	.align		4
        /*0050*/ 	.byte	0x03, 0x5f
        /*0052*/ 	.short	0x0101


	//----- nvinfo : EIATTR_VRC_CTA_INIT_COUNT
	.align		4
        /*0054*/ 	.byte	0x02, 0x4a
	.zero		1
	.zero		1


	//----- nvinfo : EIATTR_EXIT_INSTR_OFFSETS
	.align		4
        /*0058*/ 	.byte	0x04, 0x1c
        /*005a*/ 	.short	(.L_25 - .L_24)


	//   ....[0]....
.L_24:
        /*005c*/ 	.word	0x000000d0


	//   ....[1]....
        /*0060*/ 	.word	0x00000170


	//   ....[2]....
        /*0064*/ 	.word	0x00000220


	//   ....[3]....
        /*0068*/ 	.word	0x000002b0


	//----- nvinfo : EIATTR_CRS_STACK_SIZE
	.align		4
.L_25:
        /*006c*/ 	.byte	0x04, 0x1e
        /*006e*/ 	.short	(.L_27 - .L_26)
.L_26:
        /*0070*/ 	.word	0x00000000


	//----- nvinfo : EIATTR_CBANK_PARAM_SIZE
	.align		4
.L_27:
        /*0074*/ 	.byte	0x03, 0x19
        /*0076*/ 	.short	0x0020


	//----- nvinfo : EIATTR_PARAM_CBANK
	.align		4
        /*0078*/ 	.byte	0x04, 0x0a
        /*007a*/ 	.short	(.L_29 - .L_28)
	.align		4
.L_28:
        /*007c*/ 	.word	index@(.nv.constant0._Z23vertical_process_kernelPclll)
        /*0080*/ 	.short	0x0380
        /*0082*/ 	.short	0x0020


	//----- nvinfo : EIATTR_SW_WAR
	.align		4
.L_29:
        /*0084*/ 	.byte	0x04, 0x36
        /*0086*/ 	.short	(.L_31 - .L_30)
.L_30:
        /*0088*/ 	.word	0x00000008
.L_31:


//--------------------- .nv.info._Z11init_kernelPcl --------------------------
	.section	.nv.info._Z11init_kernelPcl,"",@"SHT_CUDA_INFO"
	.sectionflags	@""
	.align	4


	//----- nvinfo : EIATTR_CUDA_API_VERSION
	.align		4
        /*0000*/ 	.byte	0x04, 0x37
        /*0002*/ 	.short	(.L_33 - .L_32)
.L_32:
        /*0004*/ 	.word	0x00000082


	//----- nvinfo : EIATTR_KPARAM_INFO
	.align		4
.L_33:
        /*0008*/ 	.byte	0x04, 0x17
        /*000a*/ 	.short	(.L_35 - .L_34)
.L_34:
        /*000c*/ 	.word	0x00000000
        /*0010*/ 	.short	0x0001
        /*0012*/ 	.short	0x0008
        /*0014*/ 	.byte	0x00, 0xf0, 0x21, 0x00


	//----- nvinfo : EIATTR_KPARAM_INFO
	.align		4
.L_35:
        /*0018*/ 	.byte	0x04, 0x17
        /*001a*/ 	.short	(.L_37 - .L_36)
.L_36:
        /*001c*/ 	.word	0x00000000
        /*0020*/ 	.short	0x0000
        /*0022*/ 	.short	0x0000
        /*0024*/ 	.byte	0x00, 0xf5, 0x21, 0x00


	//----- nvinfo : EIATTR_SPARSE_MMA_MASK
	.align		4
.L_37:
        /*0028*/ 	.byte	0x03, 0x50
        /*002a*/ 	.short	0x0000


	//----- nvinfo : EIATTR_MAXREG_COUNT
	.align		4
        /*002c*/ 	.byte	0x03, 0x1b
        /*002e*/ 	.short	0x00ff


	//----- nvinfo : EIATTR_MERCURY_ISA_VERSION
	.align		4
        /*0030*/ 	.byte	0x03, 0x5f
        /*0032*/ 	.short	0x0101


	//----- nvinfo : EIATTR_VRC_CTA_INIT_COUNT
	.align		4
        /*0034*/ 	.byte	0x02, 0x4a
	.zero		1
	.zero		1


	//----- nvinfo : EIATTR_EXIT_INSTR_OFFSETS
	.align		4
        /*0038*/ 	.byte	0x04, 0x1c
        /*003a*/ 	.short	(.L_39 - .L_38)


	//   ....[0]....
.L_38:
        /*003c*/ 	.word	0x000000b0


	//   ....[1]....
        /*0040*/ 	.word	0x00000670


	//   ....[2]....
        /*0044*/ 	.word	0x000008f0


	//----- nvinfo : EIATTR_CRS_STACK_SIZE
	.align		4
.L_39:
        /*0048*/ 	.byte	0x04, 0x1e
        /*004a*/ 	.short	(.L_41 - .L_40)
.L_40:
        /*004c*/ 	.word	0x00000000


	//----- nvinfo : EIATTR_CBANK_PARAM_SIZE
	.align		4
.L_41:
        /*0050*/ 	.byte	0x03, 0x19
        /*0052*/ 	.short	0x0010


	//----- nvinfo : EIATTR_PARAM_CBANK
	.align		4
        /*0054*/ 	.byte	0x04, 0x0a
        /*0056*/ 	.short	(.L_43 - .L_42)
	.align		4
.L_42:
        /*0058*/ 	.word	index@(.nv.constant0._Z11init_kernelPcl)
        /*005c*/ 	.short	0x0380
        /*005e*/ 	.short	0x0010


	//----- nvinfo : EIATTR_SW_WAR
	.align		4
.L_43:
        /*0060*/ 	.byte	0x04, 0x36
        /*0062*/ 	.short	(.L_45 - .L_44)
.L_44:
        /*0064*/ 	.word	0x00000008
.L_45:


//--------------------- .nv.callgraph             --------------------------
	.section	.nv.callgraph,"",@"SHT_CUDA_CALLGRAPH"
	.align	4
	.sectionentsize	8
	.align		4
        /*0000*/ 	.word	0x00000000
	.align		4
        /*0004*/ 	.word	0xffffffff
	.align		4
        /*0008*/ 	.word	0x00000000
	.align		4
        /*000c*/ 	.word	0xfffffffe
	.align		4
        /*0010*/ 	.word	0x00000000
	.align		4
        /*0014*/ 	.word	0xfffffffd
	.align		4
        /*0018*/ 	.word	0x00000000
	.align		4
        /*001c*/ 	.word	0xfffffffc


//--------------------- .text._Z23vertical_process_kernelPclll --------------------------
	.section	.text._Z23vertical_process_kernelPclll,"ax",@progbits
	.align	128
        .global         _Z23vertical_process_kernelPclll
        .type           _Z23vertical_process_kernelPclll,@function
        .size           _Z23vertical_process_kernelPclll,(.L_x_12 - _Z23vertical_process_kernelPclll)
        .other          _Z23vertical_process_kernelPclll,@"STO_CUDA_ENTRY STV_DEFAULT"
_Z23vertical_process_kernelPclll:
.text._Z23vertical_process_kernelPclll:
[----:B------:R-:W-:Y:S01]  /*0000*/  LDC R1, c[0x0][0x37c] ;  /* 0x0000df00ff017b82 */ /* 0x000fe20000000800 */
[----:B------:R-:W0:Y:S07]  /*0010*/  S2R R2, SR_TID.X ;  /* 0x0000000000027919 */ /* 0x000e2e0000002100 */
[----:B------:R-:W0:Y:S01]  /*0020*/  S2UR UR4, SR_CTAID.X ;  /* 0x00000000000479c3 */ /* 0x000e220000002500 */
[----:B------:R-:W1:Y:S01]  /*0030*/  LDCU.128 UR8, c[0x0][0x390] ;  /* 0x00007200ff0877ac */ /* 0x000e620008000c00 */
[----:B------:R-:W-:-:S06]  /*0040*/  IMAD.MOV.U32 R3, RZ, RZ, RZ ;  /* 0x000000ffff037224 */ /* 0x000fcc00078e00ff */
[----:B------:R-:W0:Y:S02]  /*0050*/  LDC R5, c[0x0][0x360] ;  /* 0x0000d800ff057b82 */ /* 0x000e240000000800 */
[----:B0-----:R-:W-:-:S03]  /*0060*/  IMAD.WIDE.U32 R2, R5, UR4, R2 ;  /* 0x0000000405027c25 */ /* 0x001fc6000f8e0002 */
[----:B-1----:R-:W-:-:S04]  /*0070*/  IADD3 R5, P0, PT, R2, UR8, RZ ;  /* 0x0000000802057c10 */ /* 0x002fc8000ff1e0ff */
[----:B------:R-:W-:Y:S02]  /*0080*/  IADD3.X R6, PT, PT, R3, UR9, RZ, P0, !PT ;  /* 0x0000000903067c10 */ /* 0x000fe400087fe4ff */
[C---:B------:R-:W-:Y:S02]  /*0090*/  ISETP.GT.U32.AND P1, PT, R5.reuse, UR10, PT ;  /* 0x0000000a05007c0c */ /* 0x040fe4000bf24070 */
[----:B------:R-:W-:Y:S02]  /*00a0*/  ISETP.LT.U32.AND P0, PT, R5, UR8, PT ;  /* 0x0000000805007c0c */ /* 0x000fe4000bf01070 */
[----:B------:R-:W-:-:S04]  /*00b0*/  ISETP.GT.AND.EX P1, PT, R6, UR11, PT, P1 ;  /* 0x0000000b06007c0c */ /* 0x000fc8000bf24310 */
[----:B------:R-:W-:-:S13]  /*00c0*/  ISETP.LT.OR.EX P0, PT, R6, UR9, P1, P0 ;  /* 0x0000000906007c0c */ /* 0x000fda0008f01700 */
[----:B------:R-:W-:Y:S05]  /*00d0*/  @P0 EXIT ;  /* 0x000000000000094d */ /* 0x000fea0003800000 */
[----:B------:R-:W0:Y:S02]  /*00e0*/  LDCU.64 UR6, c[0x0][0x388] ;  /* 0x00007100ff0677ac */ /* 0x000e240008000a00 */
[----:B0-----:R-:W-:-:S04]  /*00f0*/  UIADD3 UR4, UP0, UPT, UR6, 0x1, URZ ;  /* 0x0000000106047890 */ /* 0x001fc8000ff1e0ff */
[----:B------:R-:W-:-:S04]  /*0100*/  UIADD3.X UR5, UPT, UPT, URZ, UR7, URZ, UP0, !UPT ;  /* 0x00000007ff057290 */ /* 0x000fc800087fe4ff */
[----:B------:R-:W-:-:S04]  /*0110*/  ULEA.HI UR4, UP0, UR5, UR4, URZ, 0x1 ;  /* 0x0000000405047291 */ /* 0x000fc8000f8108ff */
[----:B------:R-:W-:-:S04]  /*0120*/  UIADD3.X UR5, UPT, UPT, URZ, UR5, URZ, UP0, !UPT ;  /* 0x00000005ff057290 */ /* 0x000fc800087fe4ff */
[----:B------:R-:W-:Y:S02]  /*0130*/  USHF.R.S64 UR4, UR4, 0x1, UR5 ;  /* 0x0000000104047899 */ /* 0x000fe40008001005 */
[----:B------:R-:W-:-:S04]  /*0140*/  USHF.R.S32.HI UR5, URZ, 0x1, UR5 ;  /* 0x00000001ff057899 */ /* 0x000fc80008011405 */
[----:B------:R-:W-:-:S04]  /*0150*/  ISETP.GT.U32.AND P0, PT, R5, UR4, PT ;  /* 0x0000000405007c0c */ /* 0x000fc8000bf04070 */
[----:B------:R-:W-:-:S13]  /*0160*/  ISETP.GT.AND.EX P0, PT, R6, UR5, PT, P0 ;  /* 0x0000000506007c0c */ /* 0x000fda000bf04300 */
[----:B------:R-:W-:Y:S05]  /*0170*/  @P0 EXIT ;  /* 0x000000000000094d */ /* 0x000fea0003800000 */
[----:B------:R-:W0:Y:S01]  /*0180*/  LDCU.64 UR8, c[0x0][0x380] ;  /* 0x00007000ff0877ac */ /* 0x000e220008000a00 */
[----:B------:R-:W1:Y:S01]  /*0190*/  LDCU.64 UR4, c[0x0][0x358] ;  /* 0x00006b00ff0477ac */ /* 0x000e620008000a00 */
[----:B0-----:R-:W-:-:S04]  /*01a0*/  IADD3 R2, P0, PT, R5, UR8, RZ ;  /* 0x0000000805027c10 */ /* 0x001fc8000ff1e0ff */
[----:B------:R-:W-:-:S05]  /*01b0*/  IADD3.X R3, PT, PT, R6, UR9, RZ, P0, !PT ;  /* 0x0000000906037c10 */ /* 0x000fca00087fe4ff */
[----:B-1----:R-:W2:Y:S01]  /*01c0*/  LDG.E.U8 R2, desc[UR4][R2.64] ;  /* 0x0000000402027981 */ /* 0x002ea2000c1e1100 */
[C---:B------:R-:W-:Y:S01]  /*01d0*/  IMAD.SHL.U32 R0, R5.reuse, 0x2, RZ ;  /* 0x0000000205007824 */ /* 0x040fe200078e00ff */
[----:B------:R-:W-:-:S04]  /*01e0*/  SHF.L.U64.HI R4, R5, 0x1, R6 ;  /* 0x0000000105047819 */ /* 0x000fc80000010206 */
[----:B------:R-:W-:-:S04]  /*01f0*/  ISETP.GT.U32.AND P0, PT, R0, UR6, PT ;  /* 0x0000000600007c0c */ /* 0x000fc8000bf04070 */
[----:B------:R-:W-:-:S04]  /*0200*/  ISETP.GT.AND.EX P0, PT, R4, UR7, PT, P0 ;  /* 0x0000000704007c0c */ /* 0x000fc8000bf04300 */
[----:B--2---:R-:W-:-:S13]  /*0210*/  ISETP.NE.OR P0, PT, R2, 0x1, P0 ;  /* 0x000000010200780c */ /* 0x004fda0000705670 */
[----:B------:R-:W-:Y:S05]  /*0220*/  @P0 EXIT ;  /* 0x000000000000094d */ /* 0x000fea0003800000 */
.L_x_0:
[C---:B------:R-:W-:Y:S02]  /*0230*/  IADD3 R2, P0, PT, R0.reuse, UR8, RZ ;  /* 0x0000000800027c10 */ /* 0x040fe4000ff1e0ff */
[----:B------:R-:W-:Y:S02]  /*0240*/  IADD3 R0, P1, PT, R0, R5, RZ ;  /* 0x0000000500007210 */ /* 0x000fe40007f3e0ff */
[----:B------:R-:W-:Y:S02]  /*0250*/  IADD3.X R3, PT, PT, R4, UR9, RZ, P0, !PT ;  /* 0x0000000904037c10 */ /* 0x000fe400087fe4ff */
[----:B------:R-:W-:Y:S01]  /*0260*/  ISETP.GT.U32.AND P0, PT, R0, UR6, PT ;  /* 0x0000000600007c0c */ /* 0x000fe2000bf04070 */
[----:B------:R-:W-:Y:S02]  /*0270*/  IMAD.X R4, R4, 0x1, R6, P1 ;  /* 0x0000000104047824 */ /* 0x000fe400008e0606 */
[----:B------:R0:W-:Y:S03]  /*0280*/  STG.E.U8 desc[UR4][R2.64], RZ ;  /* 0x000000ff02007986 */ /* 0x0001e6000c101104 */
[----:B------:R-:W-:-:S13]  /*0290*/  ISETP.GT.AND.EX P0, PT, R4, UR7, PT, P0 ;  /* 0x0000000704007c0c */ /* 0x000fda000bf04300 */
[----:B0-----:R-:W-:Y:S05]  /*02a0*/  @!P0 BRA `(.L_x_0) ;  /* 0xfffffffc00e08947 */ /* 0x001fea000383ffff */
[----:B------:R-:W-:Y:S05]  /*02b0*/  EXIT ;  /* 0x000000000000794d */ /* 0x000fea0003800000 */
.L_x_1:
[----:B------:R-:W-:-:S00]  /*02c0*/  BRA `(.L_x_1) ;  /* 0xfffffffc00fc7947 */ /* 0x000fc0000383ffff */
[----:B------:R-:W-:-:S00]  /*02d0*/  NOP ;  /* 0x0000000000007918 */ /* 0x000fc00000000000 */
        /* <DEDUP_REMOVED lines=10> */
.L_x_12:


//--------------------- .text._Z11init_kernelPcl  --------------------------
	.section	.text._Z11init_kernelPcl,"ax",@progbits
	.align	128
        .global         _Z11init_kernelPcl
        .type           _Z11init_kernelPcl,@function
        .size           _Z11init_kernelPcl,(.L_x_11 - _Z11init_kernelPcl)
        .other          _Z11init_kernelPcl,@"STO_CUDA_ENTRY STV_DEFAULT"
_Z11init_kernelPcl:
.text._Z11init_kernelPcl:
[----:B------:R-:W-:Y:S01]  /*0000*/  LDC R1, c[0x0][0x37c] ;  /* 0x0000df00ff017b82 */ /* 0x000fe20000000800 */
[----:B------:R-:W0:Y:S07]  /*0010*/  S2R R0, SR_TID.X ;  /* 0x0000000000007919 */ /* 0x000e2e0000002100 */
[----:B------:R-:W1:Y:S01]  /*0020*/  S2UR UR6, SR_CTAID.X ;  /* 0x00000000000679c3 */ /* 0x000e620000002500 */
[----:B------:R-:W1:Y:S01]  /*0030*/  LDCU UR7, c[0x0][0x360] ;  /* 0x00006c00ff0777ac */ /* 0x000e620008000800 */
[----:B------:R-:W2:Y:S06]  /*0040*/  LDCU.64 UR8, c[0x0][0x388] ;  /* 0x00007100ff0877ac */ /* 0x000eac0008000a00 */
[----:B------:R-:W3:Y:S01]  /*0050*/  LDC R4, c[0x0][0x370] ;  /* 0x0000dc00ff047b82 */ /* 0x000ee20000000800 */
[----:B-1----:R-:W-:-:S06]  /*0060*/  UIMAD.WIDE.U32 UR4, UR6, UR7, URZ ;  /* 0x00000007060472a5 */ /* 0x002fcc000f8e00ff */
[----:B0-----:R-:W-:-:S04]  /*0070*/  IADD3 R11, P1, PT, R0, UR4, RZ ;  /* 0x00000004000b7c10 */ /* 0x001fc8000ff3e0ff */
[----:B--2---:R-:W-:Y:S01]  /*0080*/  ISETP.GT.U32.AND P0, PT, R11, UR8, PT ;  /* 0x000000080b007c0c */ /* 0x004fe2000bf04070 */
[----:B------:R-:W-:-:S05]  /*0090*/  IMAD.X R5, RZ, RZ, UR5, P1 ;  /* 0x00000005ff057e24 */ /* 0x000fca00088e06ff */
[----:B------:R-:W-:-:S13]  /*00a0*/  ISETP.GT.AND.EX P0, PT, R5, UR9, PT, P0 ;  /* 0x0000000905007c0c */ /* 0x000fda000bf04300 */
[----:B------:R-:W-:Y:S05]  /*00b0*/  @P0 EXIT ;  /* 0x000000000000094d */ /* 0x000fea0003800000 */
[----:B---3--:R-:W-:Y:S01]  /*00c0*/  IADD3 R9, P0, PT, R4, UR6, RZ ;  /* 0x0000000604097c10 */ /* 0x008fe2000ff1e0ff */
[----:B------:R-:W-:Y:S01]  /*00d0*/  IMAD.MOV.U32 R7, RZ, RZ, RZ ;  /* 0x000000ffff077224 */ /* 0x000fe200078e00ff */
[----:B------:R-:W-:Y:S01]  /*00e0*/  BSSY.RECONVERGENT B0, `(.L_x_2) ;  /* 0x0000032000007945 */ /* 0x000fe20003800200 */
[----:B------:R-:W-:Y:S02]  /*00f0*/  IMAD.MOV.U32 R6, RZ, RZ, R0 ;  /* 0x000000ffff067224 */ /* 0x000fe400078e0000 */
[----:B------:R-:W-:Y:S02]  /*0100*/  IMAD.X R8, RZ, RZ, RZ, P0 ;  /* 0x000000ffff087224 */ /* 0x000fe400000e06ff */
[----:B------:R-:W-:Y:S01]  /*0110*/  IMAD.WIDE.U32 R2, R9, UR7, R6 ;  /* 0x0000000709027c25 */ /* 0x000fe2000f8e0006 */
[----:B------:R-:W-:-:S03]  /*0120*/  IADD3 R9, P1, PT, RZ, -R9, RZ ;  /* 0x80000009ff097210 */ /* 0x000fc60007f3e0ff */
[----:B------:R-:W-:Y:S01]  /*0130*/  IMAD R13, R8, UR7, RZ ;  /* 0x00000007080d7c24 */ /* 0x000fe2000f8e02ff */
[----:B------:R-:W-:Y:S01]  /*0140*/  IADD3 R2, P0, PT, R2, -0x1, RZ ;  /* 0xffffffff02027810 */ /* 0x000fe20007f1e0ff */
[----:B------:R-:W-:-:S03]  /*0150*/  IMAD.X R8, RZ, RZ, ~R8, P1 ;  /* 0x000000ffff087224 */ /* 0x000fc600008e0e08 */
[----:B------:R-:W-:Y:S02]  /*0160*/  IADD3.X R3, PT, PT, R3, -0x1, R13, P0, !PT ;  /* 0xffffffff03037810 */ /* 0x000fe400007fe40d */
[----:B------:R-:W-:-:S04]  /*0170*/  ISETP.GT.U32.AND P0, PT, R2, UR8, PT ;  /* 0x0000000802007c0c */ /* 0x000fc8000bf04070 */
[----:B------:R-:W-:-:S04]  /*0180*/  ISETP.GT.U32.AND.EX P0, PT, R3, UR9, PT, P0 ;  /* 0x0000000903007c0c */ /* 0x000fc8000bf04100 */
[----:B------:R-:W-:Y:S02]  /*0190*/  SEL R2, R2, UR8, P0 ;  /* 0x0000000802027c07 */ /* 0x000fe40008000000 */
[----:B------:R-:W-:-:S03]  /*01a0*/  SEL R3, R3, UR9, P0 ;  /* 0x0000000903037c07 */ /* 0x000fc60008000000 */
[----:B------:R-:W-:-:S04]  /*01b0*/  IMAD.WIDE.U32 R2, R9, UR7, R2 ;  /* 0x0000000709027c25 */ /* 0x000fc8000f8e0002 */
[----:B------:R-:W-:Y:S01]  /*01c0*/  IMAD R9, R8, UR7, RZ ;  /* 0x0000000708097c24 */ /* 0x000fe2000f8e02ff */
[----:B------:R-:W-:-:S05]  /*01d0*/  IADD3 R13, P0, PT, R2, 0x1, RZ ;  /* 0x00000001020d7810 */ /* 0x000fca0007f1e0ff */
[----:B------:R-:W-:Y:S01]  /*01e0*/  IMAD.X R6, R3, 0x1, R9, P0 ;  /* 0x0000000103067824 */ /* 0x000fe200000e0609 */
[----:B------:R-:W-:Y:S01]  /*01f0*/  ISETP.NE.U32.AND P0, PT, R13, R0, PT ;  /* 0x000000000d00720c */ /* 0x000fe20003f05070 */
[----:B------:R-:W-:-:S03]  /*0200*/  IMAD.WIDE.U32 R2, R4, UR7, RZ ;  /* 0x0000000704027c25 */ /* 0x000fc6000f8e00ff */
[----:B------:R-:W-:-:S04]  /*0210*/  ISETP.NE.AND.EX P0, PT, R6, R7, PT, P0 ;  /* 0x000000070600720c */ /* 0x000fc80003f05300 */
[----:B------:R-:W-:-:S04]  /*0220*/  SEL R9, RZ, 0x1, !P0 ;  /* 0x00000001ff097807 */ /* 0x000fc80004000000 */
[----:B------:R-:W-:-:S04]  /*0230*/  IADD3 R13, P0, P1, R13, -R9, -R0 ;  /* 0x800000090d0d7210 */ /* 0x000fc8000791e800 */
[----:B------:R-:W-:-:S04]  /*0240*/  IADD3.X R15, PT, PT, R6, -0x1, ~R7, P0, P1 ;  /* 0xffffffff060f7810 */ /* 0x000fc800007e2c07 */
[----:B------:R-:W-:-:S04]  /*0250*/  LOP3.LUT R4, R15, R3, RZ, 0xfc, !PT ;  /* 0x000000030f047212 */ /* 0x000fc800078efcff */
[----:B------:R-:W-:-:S13]  /*0260*/  ISETP.NE.U32.AND P0, PT, R4, RZ, PT ;  /* 0x000000ff0400720c */ /* 0x000fda0003f05070 */
[----:B------:R-:W-:Y:S05]  /*0270*/  @P0 BRA `(.L_x_3) ;  /* 0x0000000000500947 */ /* 0x000fea0003800000 */
[----:B------:R-:W0:Y:S01]  /*0280*/  I2F.U32.RP R4, R2 ;  /* 0x0000000200047306 */ /* 0x000e220000209000 */
[----:B------:R-:W-:Y:S01]  /*0290*/  IMAD.MOV R17, RZ, RZ, -R2 ;  /* 0x000000ffff117224 */ /* 0x000fe200078e0a02 */
[----:B------:R-:W-:-:S06]  /*02a0*/  ISETP.NE.U32.AND P2, PT, R2, RZ, PT ;  /* 0x000000ff0200720c */ /* 0x000fcc0003f45070 */
[----:B0-----:R-:W0:Y:S02]  /*02b0*/  MUFU.RCP R4, R4 ;  /* 0x0000000400047308 */ /* 0x001e240000001000 */
[----:B0-----:R-:W-:-:S06]  /*02c0*/  VIADD R14, R4, 0xffffffe ;  /* 0x0ffffffe040e7836 */ /* 0x001fcc0000000000 */
[----:B------:R0:W1:Y:S02]  /*02d0*/  F2I.FTZ.U32.TRUNC.NTZ R15, R14 ;  /* 0x0000000e000f7305 */ /* 0x000064000021f000 */
[----:B0-----:R-:W-:Y:S02]  /*02e0*/  IMAD.MOV.U32 R14, RZ, RZ, RZ ;  /* 0x000000ffff0e7224 */ /* 0x001fe400078e00ff */
[----:B-1----:R-:W-:-:S04]  /*02f0*/  IMAD R17, R17, R15, RZ ;  /* 0x0000000f11117224 */ /* 0x002fc800078e02ff */
[----:B------:R-:W-:-:S06]  /*0300*/  IMAD.HI.U32 R6, R15, R17, R14 ;  /* 0x000000110f067227 */ /* 0x000fcc00078e000e */
[----:B------:R-:W-:-:S04]  /*0310*/  IMAD.HI.U32 R12, R6, R13, RZ ;  /* 0x0000000d060c7227 */ /* 0x000fc800078e00ff */
[----:B------:R-:W-:-:S04]  /*0320*/  IMAD.MOV R6, RZ, RZ, -R12 ;  /* 0x000000ffff067224 */ /* 0x000fc800078e0a0c */
[----:B------:R-:W-:-:S05]  /*0330*/  IMAD R13, R2, R6, R13 ;  /* 0x00000006020d7224 */ /* 0x000fca00078e020d */
[----:B------:R-:W-:-:S13]  /*0340*/  ISETP.GE.U32.AND P0, PT, R13, R2, PT ;  /* 0x000000020d00720c */ /* 0x000fda0003f06070 */
[----:B------:R-:W-:Y:S02]  /*0350*/  @P0 IMAD.IADD R13, R13, 0x1, -R2 ;  /* 0x000000010d0d0824 */ /* 0x000fe400078e0a02 */
[----:B------:R-:W-:-:S03]  /*0360*/  @P0 VIADD R12, R12, 0x1 ;  /* 0x000000010c0c0836 */ /* 0x000fc60000000000 */
[----:B------:R-:W-:Y:S01]  /*0370*/  ISETP.GE.U32.AND P1, PT, R13, R2, PT ;  /* 0x000000020d00720c */ /* 0x000fe20003f26070 */
[----:B------:R-:W-:-:S12]  /*0380*/  IMAD.MOV.U32 R13, RZ, RZ, RZ ;  /* 0x000000ffff0d7224 */ /* 0x000fd800078e00ff */
[----:B------:R-:W-:Y:S01]  /*0390*/  @P1 VIADD R12, R12, 0x1 ;  /* 0x000000010c0c1836 */ /* 0x000fe20000000000 */
[----:B------:R-:W-:Y:S01]  /*03a0*/  @!P2 LOP3.LUT R12, RZ, R2, RZ, 0x33, !PT ;  /* 0x00000002ff0ca212 */ /* 0x000fe200078e33ff */
[----:B------:R-:W-:Y:S06]  /*03b0*/  BRA `(.L_x_4) ;  /* 0x0000000000107947 */ /* 0x000fec0003800000 */
.L_x_3:
[----:B------:R-:W-:-:S07]  /*03c0*/  MOV R4, 0x3e0 ;  /* 0x000003e000047802 */ /* 0x000fce0000000f00 */
[----:B------:R-:W-:Y:S05]  /*03d0*/  CALL.REL.NOINC `($__internal_0_$__cuda_sm20_div_u64) ;  /* 0x0000000400487944 */ /* 0x000fea0003c00000 */
[----:B------:R-:W-:Y:S02]  /*03e0*/  IMAD.MOV.U32 R12, RZ, RZ, R6 ;  /* 0x000000ffff0c7224 */ /* 0x000fe400078e0006 */
[----:B------:R-:W-:-:S07]  /*03f0*/  IMAD.MOV.U32 R13, RZ, RZ, R15 ;  /* 0x000000ffff0d7224 */ /* 0x000fce00078e000f */
.L_x_4:
[----:B------:R-:W-:Y:S05]  /*0400*/  BSYNC.RECONVERGENT B0 ;  /* 0x0000000000007941 */ /* 0x000fea0003800200 */
.L_x_2:
[----:B------:R-:W-:Y:S01]  /*0410*/  IADD3 R12, P1, PT, R12, R9, RZ ;  /* 0x000000090c0c7210 */ /* 0x000fe20007f3e0ff */
[----:B------:R-:W0:Y:S01]  /*0420*/  LDCU.64 UR6, c[0x0][0x358] ;  /* 0x00006b00ff0677ac */ /* 0x000e220008000a00 */
[----:B------:R-:W-:Y:S02]  /*0430*/  BSSY.RECONVERGENT B0, `(.L_x_5) ;  /* 0x0000021000007945 */ /* 0x000fe40003800200 */
[----:B------:R-:W-:Y:S01]  /*0440*/  LOP3.LUT R4, R12, 0x3, RZ, 0xc0, !PT ;  /* 0x000000030c047812 */ /* 0x000fe200078ec0ff */
[----:B------:R-:W-:-:S03]  /*0450*/  IMAD.X R13, RZ, RZ, R13, P1 ;  /* 0x000000ffff0d7224 */ /* 0x000fc600008e060d */
[----:B------:R-:W-:-:S04]  /*0460*/  ISETP.NE.U32.AND P0, PT, R4, 0x3, PT ;  /* 0x000000030400780c */ /* 0x000fc80003f05070 */
[----:B------:R-:W-:-:S13]  /*0470*/  ISETP.NE.AND.EX P0, PT, RZ, RZ, PT, P0 ;  /* 0x000000ffff00720c */ /* 0x000fda0003f05300 */
[----:B0-----:R-:W-:Y:S05]  /*0480*/  @!P0 BRA `(.L_x_6) ;  /* 0x00000000006c8947 */ /* 0x001fea0003800000 */
[----:B------:R-:W0:Y:S01]  /*0490*/  LDC.64 R4, c[0x0][0x380] ;  /* 0x0000e000ff047b82 */ /* 0x000e220000000a00 */
[----:B------:R-:W-:Y:S01]  /*04a0*/  VIADD R6, R12, 0x1 ;  /* 0x000000010c067836 */ /* 0x000fe20000000000 */
[----:B------:R-:W-:Y:S04]  /*04b0*/  BSSY.RECONVERGENT B1, `(.L_x_7) ;  /* 0x0000016000017945 */ /* 0x000fe80003800200 */
[----:B------:R-:W-:-:S04]  /*04c0*/  LOP3.LUT R6, R6, 0x3, RZ, 0xc0, !PT ;  /* 0x0000000306067812 */ /* 0x000fc800078ec0ff */
[----:B------:R-:W-:-:S05]  /*04d0*/  IADD3 R6, P1, PT, RZ, -R6, RZ ;  /* 0x80000006ff067210 */ /* 0x000fca0007f3e0ff */
[----:B------:R-:W-:Y:S01]  /*04e0*/  IMAD.X R8, RZ, RZ, -0x1, P1 ;  /* 0xffffffffff087424 */ /* 0x000fe200008e06ff */
[----:B0-----:R-:W-:-:S04]  /*04f0*/  IADD3 R9, P0, PT, R4, UR4, RZ ;  /* 0x0000000404097c10 */ /* 0x001fc8000ff1e0ff */
[----:B------:R-:W-:-:S09]  /*0500*/  IADD3.X R10, PT, PT, R5, UR5, RZ, P0, !PT ;  /* 0x00000005050a7c10 */ /* 0x000fd200087fe4ff */
.L_x_8:
[----:B------:R-:W-:Y:S01]  /*0510*/  IADD3 R4, P1, PT, R0, UR4, RZ ;  /* 0x0000000400047c10 */ /* 0x000fe2000ff3e0ff */
[----:B------:R-:W-:-:S03]  /*0520*/  IMAD.MOV.U32 R11, RZ, RZ, 0x1 ;  /* 0x00000001ff0b7424 */ /* 0x000fc600078e00ff */
[----:B------:R-:W-:Y:S02]  /*0530*/  ISETP.GT.U32.AND P0, PT, R4, 0x1, PT ;  /* 0x000000010400780c */ /* 0x000fe40003f04070 */
[----:B------:R-:W-:-:S04]  /*0540*/  IADD3.X R4, PT, PT, R7, UR5, RZ, P1, !PT ;  /* 0x0000000507047c10 */ /* 0x000fc80008ffe4ff */
[----:B------:R-:W-:Y:S02]  /*0550*/  ISETP.GT.U32.AND.EX P0, PT, R4, RZ, PT, P0 ;  /* 0x000000ff0400720c */ /* 0x000fe40003f04100 */
[----:B------:R-:W-:-:S05]  /*0560*/  IADD3 R4, P1, PT, R0, R9, RZ ;  /* 0x0000000900047210 */ /* 0x000fca0007f3e0ff */
[----:B------:R-:W-:Y:S01]  /*0570*/  IMAD.X R5, R7, 0x1, R10, P1 ;  /* 0x0000000107057824 */ /* 0x000fe200008e060a */
[----:B------:R-:W-:-:S05]  /*0580*/  IADD3 R0, P1, PT, R2, R0, RZ ;  /* 0x0000000002007210 */ /* 0x000fca0007f3e0ff */
[----:B------:R0:W-:Y:S01]  /*0590*/  @!P0 STG.E.U8 desc[UR6][R4.64], RZ ;  /* 0x000000ff04008986 */ /* 0x0001e2000c101106 */
[----:B------:R-:W-:-:S03]  /*05a0*/  IMAD.X R7, R3, 0x1, R7, P1 ;  /* 0x0000000103077824 */ /* 0x000fc600008e0607 */
[----:B------:R0:W-:Y:S01]  /*05b0*/  @P0 STG.E.U8 desc[UR6][R4.64], R11 ;  /* 0x0000000b04000986 */ /* 0x0001e2000c101106 */
[----:B------:R-:W-:-:S05]  /*05c0*/  IADD3 R6, P0, PT, R6, 0x1, RZ ;  /* 0x0000000106067810 */ /* 0x000fca0007f1e0ff */
[----:B------:R-:W-:Y:S01]  /*05d0*/  IMAD.X R8, RZ, RZ, R8, P0 ;  /* 0x000000ffff087224 */ /* 0x000fe200000e0608 */
[----:B------:R-:W-:-:S04]  /*05e0*/  ISETP.NE.U32.AND P0, PT, R6, RZ, PT ;  /* 0x000000ff0600720c */ /* 0x000fc80003f05070 */
[----:B------:R-:W-:-:S13]  /*05f0*/  ISETP.NE.AND.EX P0, PT, R8, RZ, PT, P0 ;  /* 0x000000ff0800720c */ /* 0x000fda0003f05300 */
[----:B0-----:R-:W-:Y:S05]  /*0600*/  @P0 BRA `(.L_x_8) ;  /* 0xfffffffc00c00947 */ /* 0x001fea000383ffff */
[----:B------:R-:W-:Y:S05]  /*0610*/  BSYNC.RECONVERGENT B1 ;  /* 0x0000000000017941 */ /* 0x000fea0003800200 */
.L_x_7:
[----:B------:R-:W-:-:S04]  /*0620*/  IADD3 R11, P0, PT, R0, UR4, RZ ;  /* 0x00000004000b7c10 */ /* 0x000fc8000ff1e0ff */
[----:B------:R-:W-:-:S09]  /*0630*/  IADD3.X R5, PT, PT, R7, UR5, RZ, P0, !PT ;  /* 0x0000000507057c10 */ /* 0x000fd200087fe4ff */
.L_x_6:
[----:B------:R-:W-:Y:S05]  /*0640*/  BSYNC.RECONVERGENT B0 ;  /* 0x0000000000007941 */ /* 0x000fea0003800200 */
.L_x_5:
[----:B------:R-:W-:-:S04]  /*0650*/  ISETP.GE.U32.AND P0, PT, R12, 0x3, PT ;  /* 0x000000030c00780c */ /* 0x000fc80003f06070 */
[----:B------:R-:W-:-:S13]  /*0660*/  ISETP.GE.U32.AND.EX P0, PT, R13, RZ, PT, P0 ;  /* 0x000000ff0d00720c */ /* 0x000fda0003f06100 */
[----:B------:R-:W-:Y:S05]  /*0670*/  @!P0 EXIT ;  /* 0x000000000000894d */ /* 0x000fea0003800000 */
[----:B------:R-:W-:Y:S01]  /*0680*/  SHF.L.U64.HI R21, R2, 0x1, R3 ;  /* 0x0000000102157819 */ /* 0x000fe20000010203 */
[----:B------:R-:W0:Y:S01]  /*0690*/  LDCU.64 UR4, c[0x0][0x388] ;  /* 0x00007100ff0477ac */ /* 0x000e220008000a00 */
[----:B------:R-:W1:Y:S05]  /*06a0*/  LDCU.64 UR8, c[0x0][0x380] ;  /* 0x00007000ff0877ac */ /* 0x000e6a0008000a00 */
.L_x_9:
[----:B------:R-:W-:Y:S01]  /*06b0*/  ISETP.GT.U32.AND P0, PT, R11, 0x1, PT ;  /* 0x000000010b00780c */ /* 0x000fe20003f04070 */
[----:B--2---:R-:W-:Y:S01]  /*06c0*/  IMAD.MOV.U32 R10, RZ, RZ, 0x1 ;  /* 0x00000001ff0a7424 */ /* 0x004fe200078e00ff */
[----:B------:R-:W-:Y:S02]  /*06d0*/  IADD3 R13, P2, PT, R2, R11, RZ ;  /* 0x0000000b020d7210 */ /* 0x000fe40007f5e0ff */
[----:B------:R-:W-:Y:S02]  /*06e0*/  ISETP.GT.U32.AND.EX P0, PT, R5, RZ, PT, P0 ;  /* 0x000000ff0500720c */ /* 0x000fe40003f04100 */
[----:B------:R-:W-:Y:S01]  /*06f0*/  ISETP.GT.U32.AND P1, PT, R13, 0x1, PT ;  /* 0x000000010d00780c */ /* 0x000fe20003f24070 */
[----:B------:R-:W-:-:S05]  /*0700*/  IMAD.X R23, R3, 0x1, R5, P2 ;  /* 0x0000000103177824 */ /* 0x000fca00010e0605 */
[----:B------:R-:W-:-:S05]  /*0710*/  ISETP.GT.U32.AND.EX P1, PT, R23, RZ, PT, P1 ;  /* 0x000000ff1700720c */ /* 0x000fca0003f24110 */
[----:B-1----:R-:W-:Y:S02]  /*0720*/  @!P0 IMAD.U32 R16, RZ, RZ, UR8 ;  /* 0x00000008ff108e24 */ /* 0x002fe4000f8e00ff */
[----:B------:R-:W-:-:S03]  /*0730*/  @!P0 IMAD.U32 R4, RZ, RZ, UR9 ;  /* 0x00000009ff048e24 */ /* 0x000fc6000f8e00ff */
[----:B------:R-:W-:Y:S01]  /*0740*/  @!P0 IADD3 R14, P2, PT, R11, R16, RZ ;  /* 0x000000100b0e8210 */ /* 0x000fe20007f5e0ff */
[----:B------:R-:W-:-:S04]  /*0750*/  @P0 IMAD.U32 R16, RZ, RZ, UR8 ;  /* 0x00000008ff100e24 */ /* 0x000fc8000f8e00ff */
[----:B------:R-:W-:Y:S01]  /*0760*/  @!P0 IMAD.X R15, R5, 0x1, R4, P2 ;  /* 0x00000001050f8824 */ /* 0x000fe200010e0604 */
[----:B------:R-:W-:Y:S01]  /*0770*/  IADD3 R19, P2, PT, R2, R13, RZ ;  /* 0x0000000d02137210 */ /* 0x000fe20007f5e0ff */
[----:B------:R-:W-:Y:S01]  /*0780*/  @P0 IMAD.U32 R4, RZ, RZ, UR9 ;  /* 0x00000009ff040e24 */ /* 0x000fe2000f8e00ff */
[-C--:B------:R-:W-:Y:S02]  /*0790*/  @P0 IADD3 R8, P5, PT, R11, R16.reuse, RZ ;  /* 0x000000100b080210 */ /* 0x080fe40007fbe0ff */
[-C--:B------:R-:W-:Y:S01]  /*07a0*/  @!P1 IADD3 R6, P3, PT, R13, R16.reuse, RZ ;  /* 0x000000100d069210 */ /* 0x080fe20007f7e0ff */
[----:B------:R-:W-:Y:S01]  /*07b0*/  IMAD.X R0, R3, 0x1, R23, P2 ;  /* 0x0000000103007824 */ /* 0x000fe200010e0617 */
[-C--:B------:R-:W-:Y:S01]  /*07c0*/  @P1 IADD3 R12, P2, PT, R13, R16.reuse, RZ ;  /* 0x000000100d0c1210 */ /* 0x080fe20007f5e0ff */
[----:B------:R1:W-:Y:S01]  /*07d0*/  @!P0 STG.E.U8 desc[UR6][R14.64], RZ ;  /* 0x000000ff0e008986 */ /* 0x0003e2000c101106 */
[----:B------:R-:W-:Y:S01]  /*07e0*/  IADD3 R16, P4, PT, R19, R16, RZ ;  /* 0x0000001013107210 */ /* 0x000fe20007f9e0ff */
[----:B------:R-:W-:-:S02]  /*07f0*/  @P0 IMAD.X R9, R5, 0x1, R4, P5 ;  /* 0x0000000105090824 */ /* 0x000fc400028e0604 */
[C-C-:B------:R-:W-:Y:S02]  /*0800*/  @!P1 IMAD.X R7, R23.reuse, 0x1, R4.reuse, P3 ;  /* 0x0000000117079824 */ /* 0x140fe400018e0604 */
[--C-:B------:R-:W-:Y:S01]  /*0810*/  IMAD.X R17, R0, 0x1, R4.reuse, P4 ;  /* 0x0000000100117824 */ /* 0x100fe200020e0604 */
[----:B------:R2:W-:Y:S01]  /*0820*/  @P0 STG.E.U8 desc[UR6][R8.64], R10 ;  /* 0x0000000a08000986 */ /* 0x0005e2000c101106 */
[----:B------:R-:W-:Y:S01]  /*0830*/  @P1 IMAD.X R13, R23, 0x1, R4, P2 ;  /* 0x00000001170d1824 */ /* 0x000fe200010e0604 */
[C---:B------:R-:W-:Y:S02]  /*0840*/  LEA R11, P0, R2.reuse, R19, 0x1 ;  /* 0x00000013020b7211 */ /* 0x040fe400078008ff */
[----:B-1----:R-:W-:Y:S01]  /*0850*/  IADD3 R14, P3, PT, R2, R16, RZ ;  /* 0x00000010020e7210 */ /* 0x002fe20007f7e0ff */
[----:B------:R2:W-:Y:S02]  /*0860*/  @!P1 STG.E.U8 desc[UR6][R6.64], RZ ;  /* 0x000000ff06009986 */ /* 0x0005e4000c101106 */
[----:B------:R-:W-:Y:S01]  /*0870*/  IMAD.X R5, R0, 0x1, R21, P0 ;  /* 0x0000000100057824 */ /* 0x000fe200000e0615 */
[----:B0-----:R-:W-:Y:S01]  /*0880*/  ISETP.GT.U32.AND P0, PT, R11, UR4, PT ;  /* 0x000000040b007c0c */ /* 0x001fe2000bf04070 */
[----:B------:R-:W-:Y:S01]  /*0890*/  IMAD.X R15, R3, 0x1, R17, P3 ;  /* 0x00000001030f7824 */ /* 0x000fe200018e0611 */
[----:B------:R2:W-:Y:S02]  /*08a0*/  @P1 STG.E.U8 desc[UR6][R12.64], R10 ;  /* 0x0000000a0c001986 */ /* 0x0005e4000c101106 */
[----:B------:R-:W-:-:S02]  /*08b0*/  ISETP.GT.AND.EX P0, PT, R5, UR5, PT, P0 ;  /* 0x0000000505007c0c */ /* 0x000fc4000bf04300 */
[----:B------:R2:W-:Y:S04]  /*08c0*/  STG.E.U8 desc[UR6][R16.64], R10 ;  /* 0x0000000a10007986 */ /* 0x0005e8000c101106 */
[----:B------:R2:W-:Y:S07]  /*08d0*/  STG.E.U8 desc[UR6][R14.64], R10 ;  /* 0x0000000a0e007986 */ /* 0x0005ee000c101106 */
[----:B------:R-:W-:Y:S05]  /*08e0*/  @!P0 BRA `(.L_x_9) ;  /* 0xfffffffc00708947 */ /* 0x000fea000383ffff */
[----:B------:R-:W-:Y:S05]  /*08f0*/  EXIT ;  /* 0x000000000000794d */ /* 0x000fea0003800000 */
        .weak           $__internal_0_$__cuda_sm20_div_u64
        .type           $__internal_0_$__cuda_sm20_div_u64,@function
        .size           $__internal_0_$__cuda_sm20_div_u64,(.L_x_11 - $__internal_0_$__cuda_sm20_div_u64)
$__internal_0_$__cuda_sm20_div_u64:
[----:B------:R-:W0:Y:S01]  /*0900*/  I2F.U64.RP R6, R2 ;  /* 0x0000000200067312 */ /* 0x000e220000309000 */
[----:B------:R-:W-:-:S07]  /*0910*/  IMAD.MOV.U32 R12, RZ, RZ, R4 ;  /* 0x000000ffff0c7224 */ /* 0x000fce00078e0004 */
[----:B0-----:R-:W0:Y:S02]  /*0920*/  MUFU.RCP R6, R6 ;  /* 0x0000000600067308 */ /* 0x001e240000001000 */
[----:B0-----:R-:W-:-:S06]  /*0930*/  VIADD R16, R6, 0x1ffffffe ;  /* 0x1ffffffe06107836 */ /* 0x001fcc0000000000 */
[----:B------:R-:W0:Y:S02]  /*0940*/  F2I.U64.TRUNC R16, R16 ;  /* 0x0000001000107311 */ /* 0x000e24000020d800 */
[----:B0-----:R-:W-:-:S04]  /*0950*/  IMAD.WIDE.U32 R18, R16, R2, RZ ;  /* 0x0000000210127225 */ /* 0x001fc800078e00ff */
[----:B------:R-:W-:Y:S01]  /*0960*/  IMAD R19, R16, R3, R19 ;  /* 0x0000000310137224 */ /* 0x000fe200078e0213 */
[----:B------:R-:W-:-:S03]  /*0970*/  IADD3 R21, P0, PT, RZ, -R18, RZ ;  /* 0x80000012ff157210 */ /* 0x000fc60007f1e0ff */
[----:B------:R-:W-:Y:S02]  /*0980*/  IMAD R19, R17, R2, R19 ;  /* 0x0000000211137224 */ /* 0x000fe400078e0213 */
[----:B------:R-:W-:-:S04]  /*0990*/  IMAD.HI.U32 R18, R16, R21, RZ ;  /* 0x0000001510127227 */ /* 0x000fc800078e00ff */
[----:B------:R-:W-:Y:S02]  /*09a0*/  IMAD.X R23, RZ, RZ, ~R19, P0 ;  /* 0x000000ffff177224 */ /* 0x000fe400000e0e13 */
[----:B------:R-:W-:Y:S02]  /*09b0*/  IMAD.MOV.U32 R19, RZ, RZ, R16 ;  /* 0x000000ffff137224 */ /* 0x000fe400078e0010 */
[-C--:B------:R-:W-:Y:S02]  /*09c0*/  IMAD R25, R17, R23.reuse, RZ ;  /* 0x0000001711197224 */ /* 0x080fe400078e02ff */
[----:B------:R-:W-:-:S04]  /*09d0*/  IMAD.WIDE.U32 R18, P0, R16, R23, R18 ;  /* 0x0000001710127225 */ /* 0x000fc80007800012 */
[----:B------:R-:W-:-:S04]  /*09e0*/  IMAD.HI.U32 R23, R17, R23, RZ ;  /* 0x0000001711177227 */ /* 0x000fc800078e00ff */
[----:B------:R-:W-:-:S04]  /*09f0*/  IMAD.HI.U32 R18, P1, R17, R21, R18 ;  /* 0x0000001511127227 */ /* 0x000fc80007820012 */
[----:B------:R-:W-:Y:S01]  /*0a00*/  IMAD.X R6, R23, 0x1, R17, P0 ;  /* 0x0000000117067824 */ /* 0x000fe200000e0611 */
[----:B------:R-:W-:-:S04]  /*0a10*/  IADD3 R19, P2, PT, R25, R18, RZ ;  /* 0x0000001219137210 */ /* 0x000fc80007f5e0ff */
[----:B------:R-:W-:Y:S01]  /*0a20*/  IADD3.X R21, PT, PT, RZ, RZ, R6, P2, P1 ;  /* 0x000000ffff157210 */ /* 0x000fe200017e2406 */
[----:B------:R-:W-:-:S04]  /*0a30*/  IMAD.WIDE.U32 R16, R19, R2, RZ ;  /* 0x0000000213107225 */ /* 0x000fc800078e00ff */
[----:B------:R-:W-:Y:S01]  /*0a40*/  IMAD R6, R19, R3, R17 ;  /* 0x0000000313067224 */ /* 0x000fe200078e0211 */
[----:B------:R-:W-:-:S03]  /*0a50*/  IADD3 R17, P0, PT, RZ, -R16, RZ ;  /* 0x80000010ff117210 */ /* 0x000fc60007f1e0ff */
[----:B------:R-:W-:Y:S02]  /*0a60*/  IMAD R6, R21, R2, R6 ;  /* 0x0000000215067224 */ /* 0x000fe400078e0206 */
[----:B------:R-:W-:-:S04]  /*0a70*/  IMAD.HI.U32 R18, R19, R17, RZ ;  /* 0x0000001113127227 */ /* 0x000fc800078e00ff */
[----:B------:R-:W-:-:S04]  /*0a80*/  IMAD.X R8, RZ, RZ, ~R6, P0 ;  /* 0x000000ffff087224 */ /* 0x000fc800000e0e06 */
[----:B------:R-:W-:-:S04]  /*0a90*/  IMAD.WIDE.U32 R18, P0, R19, R8, R18 ;  /* 0x0000000813127225 */ /* 0x000fc80007800012 */
[C---:B------:R-:W-:Y:S02]  /*0aa0*/  IMAD R23, R21.reuse, R8, RZ ;  /* 0x0000000815177224 */ /* 0x040fe400078e02ff */
[----:B------:R-:W-:-:S04]  /*0ab0*/  IMAD.HI.U32 R6, P1, R21, R17, R18 ;  /* 0x0000001115067227 */ /* 0x000fc80007820012 */
[----:B------:R-:W-:Y:S01]  /*0ac0*/  IMAD.HI.U32 R8, R21, R8, RZ ;  /* 0x0000000815087227 */ /* 0x000fe200078e00ff */
[----:B------:R-:W-:-:S03]  /*0ad0*/  IADD3 R6, P2, PT, R23, R6, RZ ;  /* 0x0000000617067210 */ /* 0x000fc60007f5e0ff */
[----:B------:R-:W-:Y:S02]  /*0ae0*/  IMAD.X R21, R8, 0x1, R21, P0 ;  /* 0x0000000108157824 */ /* 0x000fe400000e0615 */
[----:B------:R-:W-:-:S03]  /*0af0*/  IMAD.HI.U32 R16, R6, R13, RZ ;  /* 0x0000000d06107227 */ /* 0x000fc600078e00ff */
[----:B------:R-:W-:Y:S01]  /*0b00*/  IADD3.X R8, PT, PT, RZ, RZ, R21, P2, P1 ;  /* 0x000000ffff087210 */ /* 0x000fe200017e2415 */
[----:B------:R-:W-:Y:S02]  /*0b10*/  IMAD.MOV.U32 R17, RZ, RZ, RZ ;  /* 0x000000ffff117224 */ /* 0x000fe400078e00ff */
[----:B------:R-:W-:-:S04]  /*0b20*/  IMAD.WIDE.U32 R16, R6, R15, R16 ;  /* 0x0000000f06107225 */ /* 0x000fc800078e0010 */
[C---:B------:R-:W-:Y:S02]  /*0b30*/  IMAD R19, R8.reuse, R15, RZ ;  /* 0x0000000f08137224 */ /* 0x040fe400078e02ff */
[----:B------:R-:W-:-:S04]  /*0b40*/  IMAD.HI.U32 R16, P0, R8, R13, R16 ;  /* 0x0000000d08107227 */ /* 0x000fc80007800010 */
[----:B------:R-:W-:Y:S01]  /*0b50*/  IMAD.HI.U32 R6, R8, R15, RZ ;  /* 0x0000000f08067227 */ /* 0x000fe200078e00ff */
[----:B------:R-:W-:-:S03]  /*0b60*/  IADD3 R19, P1, PT, R19, R16, RZ ;  /* 0x0000001013137210 */ /* 0x000fc60007f3e0ff */
[----:B------:R-:W-:Y:S02]  /*0b70*/  IMAD.X R6, RZ, RZ, R6, P0 ;  /* 0x000000ffff067224 */ /* 0x000fe400000e0606 */
[----:B------:R-:W-:-:S04]  /*0b80*/  IMAD.WIDE.U32 R16, R19, R2, RZ ;  /* 0x0000000213107225 */ /* 0x000fc800078e00ff */
[----:B------:R-:W-:Y:S02]  /*0b90*/  IMAD.X R21, RZ, RZ, R6, P1 ;  /* 0x000000ffff157224 */ /* 0x000fe400008e0606 */
[----:B------:R-:W-:Y:S01]  /*0ba0*/  IMAD R6, R19, R3, R17 ;  /* 0x0000000313067224 */ /* 0x000fe200078e0211 */
[----:B------:R-:W-:-:S03]  /*0bb0*/  IADD3 R17, P1, PT, -R16, R13, RZ ;  /* 0x0000000d10117210 */ /* 0x000fc60007f3e1ff */
[-C--:B------:R-:W-:Y:S01]  /*0bc0*/  IMAD R6, R21, R2.reuse, R6 ;  /* 0x0000000215067224 */ /* 0x080fe200078e0206 */
[----:B------:R-:W-:-:S03]  /*0bd0*/  ISETP.GE.U32.AND P0, PT, R17, R2, PT ;  /* 0x000000021100720c */ /* 0x000fc60003f06070 */
[----:B------:R-:W-:Y:S01]  /*0be0*/  IMAD.X R23, R15, 0x1, ~R6, P1 ;  /* 0x000000010f177824 */ /* 0x000fe200008e0e06 */
[C---:B------:R-:W-:Y:S02]  /*0bf0*/  IADD3 R13, P1, PT, -R2.reuse, R17, RZ ;  /* 0x00000011020d7210 */ /* 0x040fe40007f3e1ff */
[----:B------:R-:W-:Y:S02]  /*0c00*/  IADD3 R6, P2, PT, R19, 0x1, RZ ;  /* 0x0000000113067810 */ /* 0x000fe40007f5e0ff */
[C---:B------:R-:W-:Y:S01]  /*0c10*/  ISETP.GE.U32.AND.EX P0, PT, R23.reuse, R3, PT, P0 ;  /* 0x000000031700720c */ /* 0x040fe20003f06100 */
[----:B------:R-:W-:Y:S01]  /*0c20*/  IMAD.X R15, R23, 0x1, ~R3, P1 ;  /* 0x00000001170f7824 */ /* 0x000fe200008e0e03 */
[----:B------:R-:W-:Y:S01]  /*0c30*/  ISETP.NE.U32.AND P1, PT, R2, RZ, PT ;  /* 0x000000ff0200720c */ /* 0x000fe20003f25070 */
[----:B------:R-:W-:Y:S01]  /*0c40*/  IMAD.X R8, RZ, RZ, R21, P2 ;  /* 0x000000ffff087224 */ /* 0x000fe200010e0615 */
[----:B------:R-:W-:Y:S02]  /*0c50*/  SEL R13, R13, R17, P0 ;  /* 0x000000110d0d7207 */ /* 0x000fe40000000000 */
[----:B------:R-:W-:-:S02]  /*0c60*/  SEL R19, R6, R19, P0 ;  /* 0x0000001306137207 */ /* 0x000fc40000000000 */
[----:B------:R-:W-:Y:S02]  /*0c70*/  SEL R15, R15, R23, P0 ;  /* 0x000000170f0f7207 */ /* 0x000fe40000000000 */
[----:B------:R-:W-:Y:S02]  /*0c80*/  SEL R8, R8, R21, P0 ;  /* 0x0000001508087207 */ /* 0x000fe40000000000 */
[----:B------:R-:W-:Y:S01]  /*0c90*/  ISETP.GE.U32.AND P0, PT, R13, R2, PT ;  /* 0x000000020d00720c */ /* 0x000fe20003f06070 */
[----:B------:R-:W-:Y:S01]  /*0ca0*/  IMAD.MOV.U32 R13, RZ, RZ, 0x0 ;  /* 0x00000000ff0d7424 */ /* 0x000fe200078e00ff */
[----:B------:R-:W-:Y:S02]  /*0cb0*/  IADD3 R6, P2, PT, R19, 0x1, RZ ;  /* 0x0000000113067810 */ /* 0x000fe40007f5e0ff */
[----:B------:R-:W-:Y:S02]  /*0cc0*/  ISETP.GE.U32.AND.EX P0, PT, R15, R3, PT, P0 ;  /* 0x000000030f00720c */ /* 0x000fe40003f06100 */
[----:B------:R-:W-:Y:S01]  /*0cd0*/  ISETP.NE.AND.EX P1, PT, R3, RZ, PT, P1 ;  /* 0x000000ff0300720c */ /* 0x000fe20003f25310 */
[----:B------:R-:W-:Y:S01]  /*0ce0*/  IMAD.X R15, RZ, RZ, R8, P2 ;  /* 0x000000ffff0f7224 */ /* 0x000fe200010e0608 */
[----:B------:R-:W-:-:S04]  /*0cf0*/  SEL R6, R6, R19, P0 ;  /* 0x0000001306067207 */ /* 0x000fc80000000000 */
[----:B------:R-:W-:Y:S02]  /*0d00*/  SEL R15, R15, R8, P0 ;  /* 0x000000080f0f7207 */ /* 0x000fe40000000000 */
[----:B------:R-:W-:Y:S02]  /*0d10*/  SEL R6, R6, 0xffffffff, P1 ;  /* 0xffffffff06067807 */ /* 0x000fe40000800000 */
[----:B------:R-:W-:Y:S01]  /*0d20*/  SEL R15, R15, 0xffffffff, P1 ;  /* 0xffffffff0f0f7807 */ /* 0x000fe20000800000 */
[----:B------:R-:W-:Y:S06]  /*0d30*/  RET.REL.NODEC R12 `(_Z11init_kernelPcl) ;  /* 0xfffffff00cb07950 */ /* 0x000fec0003c3ffff */
.L_x_10:
        /* <DEDUP_REMOVED lines=12> */
.L_x_11:


//--------------------- .nv.shared.reserved.0     --------------------------
	.section	.nv.shared.reserved.0,"aw",@nobits
	.weak		__nv_reservedSMEM_offset_0_alias
	.size		__nv_reservedSMEM_offset_0_alias, 0, 64
	.other		__nv_reservedSMEM_offset_0_alias,@"STO_CUDA_RESERVED_SHARED STV_DEFAULT"
__nv_reservedSMEM_offset_0_alias:
	.zero		0
	.zero		64


//--------------------- .nv.constant0._Z23vertical_process_kernelPclll --------------------------
	.section	.nv.constant0._Z23vertical_process_kernelPclll,"a",@progbits
	.sectionflags	@""
	.align	4
.nv.constant0._Z23vertical_process_kernelPclll:
	.zero		928


//--------------------- .nv.constant0._Z11init_kernelPcl --------------------------
	.section	.nv.constant0._Z11init_kernelPcl,"a",@progbits
	.sectionflags	@""
	.align	4
.nv.constant0._Z11init_kernelPcl:
	.zero		912


//--------------------- SYMBOLS --------------------------

	.type		.nv.reservedSmem.offset0,@object
	.size		.nv.reservedSmem.offset0,0x4
